	.headerflags	@"EF_CUDA_TEXMODE_UNIFIED EF_CUDA_64BIT_ADDRESS EF_CUDA_ACCELERATORS EF_CUDA_SM90 EF_CUDA_VIRTUAL_SM(EF_CUDA_SM90)"
	.elftype	@"ET_EXEC"


//--------------------- .nv.info                  --------------------------
	.section	.nv.info,"",@"SHT_CUDA_INFO"
	.align	4


	//----- nvinfo : EIATTR_REGCOUNT
	.align		4
        /*0000*/ 	.byte	0x04, 0x2f
        /*0002*/ 	.short	(.L_3 - .L_2)
	.align		4
.L_2:
        /*0004*/ 	.word	index@(triton_poi_fused_add_div_mul_sqrt_var_0)
        /*0008*/ 	.word	0x00000017


	//----- nvinfo : EIATTR_MIN_STACK_SIZE
	.align		4
.L_3:
        /*000c*/ 	.byte	0x04, 0x12
        /*000e*/ 	.short	(.L_5 - .L_4)
	.align		4
.L_4:
        /*0010*/ 	.word	index@(triton_poi_fused_add_div_mul_sqrt_var_0)
        /*0014*/ 	.word	0x00000000


	//----- nvinfo : EIATTR_FRAME_SIZE
	.align		4
.L_5:
        /*0018*/ 	.byte	0x04, 0x11
        /*001a*/ 	.short	(.L_7 - .L_6)
	.align		4
.L_6:
        /*001c*/ 	.word	index@(triton_poi_fused_add_div_mul_sqrt_var_0)
        /*0020*/ 	.word	0x00000000


	//----- nvinfo : EIATTR_MIN_STACK_SIZE
	.align		4
.L_7:
        /*0024*/ 	.byte	0x04, 0x12
        /*0026*/ 	.short	(.L_9 - .L_8)
	.align		4
.L_8:
        /*0028*/ 	.word	index@(triton_poi_fused_add_div_mul_sqrt_var_0)
        /*002c*/ 	.word	0x00000000
.L_9:


//--------------------- .nv.info.triton_poi_fused_add_div_mul_sqrt_var_0 --------------------------
	.section	.nv.info.triton_poi_fused_add_div_mul_sqrt_var_0,"",@"SHT_CUDA_INFO"
	.sectionflags	@""
	.align	4


	//----- nvinfo : EIATTR_CUDA_API_VERSION
	.align		4
        /*0000*/ 	.byte	0x04, 0x37
        /*0002*/ 	.short	(.L_11 - .L_10)
.L_10:
        /*0004*/ 	.word	0x0000007c


	//----- nvinfo : EIATTR_KPARAM_INFO
	.align		4
.L_11:
        /*0008*/ 	.byte	0x04, 0x17
        /*000a*/ 	.short	(.L_13 - .L_12)
.L_12:
        /*000c*/ 	.word	0x00000000
        /*0010*/ 	.short	0x0003
        /*0012*/ 	.short	0x0018
        /*0014*/ 	.byte	0x00, 0xf0, 0x11, 0x00


	//----- nvinfo : EIATTR_KPARAM_INFO
	.align		4
.L_13:
        /*0018*/ 	.byte	0x04, 0x17
        /*001a*/ 	.short	(.L_15 - .L_14)
.L_14:
        /*001c*/ 	.word	0x00000000
        /*0020*/ 	.short	0x0002
        /*0022*/ 	.short	0x0010
        /*0024*/ 	.byte	0x00, 0xf4, 0x21, 0x00


	//----- nvinfo : EIATTR_KPARAM_INFO
	.align		4
.L_15:
        /*0028*/ 	.byte	0x04, 0x17
        /*002a*/ 	.short	(.L_17 - .L_16)
.L_16:
        /*002c*/ 	.word	0x00000000
        /*0030*/ 	.short	0x0001
        /*0032*/ 	.short	0x0008
        /*0034*/ 	.byte	0x00, 0xf4, 0x21, 0x00


	//----- nvinfo : EIATTR_KPARAM_INFO
	.align		4
.L_17:
        /*0038*/ 	.byte	0x04, 0x17
        /*003a*/ 	.short	(.L_19 - .L_18)
.L_18:
        /*003c*/ 	.word	0x00000000
        /*0040*/ 	.short	0x0000
        /*0042*/ 	.short	0x0000
        /*0044*/ 	.byte	0x00, 0xf4, 0x21, 0x00


	//----- nvinfo : EIATTR_SPARSE_MMA_MASK
	.align		4
.L_19:
        /*0048*/ 	.byte	0x03, 0x50
        /*004a*/ 	.short	0x0000


	//----- nvinfo : EIATTR_MAXREG_COUNT
	.align		4
        /*004c*/ 	.byte	0x03, 0x1b
        /*004e*/ 	.short	0x00ff


	//----- nvinfo : EIATTR_EXIT_INSTR_OFFSETS
	.align		4
        /*0050*/ 	.byte	0x04, 0x1c
        /*0052*/ 	.short	(.L_21 - .L_20)


	//   ....[0]....
.L_20:
        /*0054*/ 	.word	0x00000510


	//   ....[1]....
        /*0058*/ 	.word	0x00000530


	//----- nvinfo : EIATTR_REQNTID
	.align		4
.L_21:
        /*005c*/ 	.byte	0x04, 0x10
        /*005e*/ 	.short	(.L_23 - .L_22)
.L_22:
        /*0060*/ 	.word	0x00000080
        /*0064*/ 	.word	0x00000001
        /*0068*/ 	.word	0x00000001


	//----- nvinfo : EIATTR_CBANK_PARAM_SIZE
	.align		4
.L_23:
        /*006c*/ 	.byte	0x03, 0x19
        /*006e*/ 	.short	0x001c


	//----- nvinfo : EIATTR_PARAM_CBANK
	.align		4
        /*0070*/ 	.byte	0x04, 0x0a
        /*0072*/ 	.short	(.L_25 - .L_24)
	.align		4
.L_24:
        /*0074*/ 	.word	index@(.nv.constant0.triton_poi_fused_add_div_mul_sqrt_var_0)
        /*0078*/ 	.short	0x0210
        /*007a*/ 	.short	0x001c


	//----- nvinfo : EIATTR_SW_WAR
	.align		4
.L_25:
        /*007c*/ 	.byte	0x04, 0x36
        /*007e*/ 	.short	(.L_27 - .L_26)
.L_26:
        /*0080*/ 	.word	0x00000008
.L_27:


//--------------------- .nv.callgraph             --------------------------
	.section	.nv.callgraph,"",@"SHT_CUDA_CALLGRAPH"
	.align	4
	.sectionentsize	8
	.align		4
        /*0000*/ 	.word	0x00000000
	.align		4
        /*0004*/ 	.word	0xffffffff
	.align		4
        /*0008*/ 	.word	0x00000000
	.align		4
        /*000c*/ 	.word	0xfffffffe
	.align		4
        /*0010*/ 	.word	0x00000000
	.align		4
        /*0014*/ 	.word	0xfffffffd
	.align		4
        /*0018*/ 	.word	0x00000000
	.align		4
        /*001c*/ 	.word	0xfffffffc


//--------------------- .nv.constant4             --------------------------
	.section	.nv.constant4,"a",@progbits
	.align	8
	.align		8
.nv.constant4:
        /*0000*/ 	.dword	_$_str
	.align		8
        /*0008*/ 	.dword	_$_str_$_2


//--------------------- .text.triton_poi_fused_add_div_mul_sqrt_var_0 --------------------------
	.section	.text.triton_poi_fused_add_div_mul_sqrt_var_0,"ax",@progbits
	.align	128
        .global         triton_poi_fused_add_div_mul_sqrt_var_0
        .type           triton_poi_fused_add_div_mul_sqrt_var_0,@function
        .size           triton_poi_fused_add_div_mul_sqrt_var_0,(.L_x_1 - triton_poi_fused_add_div_mul_sqrt_var_0)
        .other          triton_poi_fused_add_div_mul_sqrt_var_0,@"STO_CUDA_ENTRY STV_DEFAULT"
triton_poi_fused_add_div_mul_sqrt_var_0:
.text.triton_poi_fused_add_div_mul_sqrt_var_0:
[----:B------:R-:W0:Y:S02]  /*0000*/  LDC R1, c[0x0][0x28] ;  /* 0x00000a00ff017b82 */ /* 0x000e240000000800 */
[----:B------:R-:W1:Y:S01]  /*0010*/  S2R R0, SR_TID.X ;  /* 0x0000000000007919 */ /* 0x000e620000002100 */
[----:B------:R-:W2:Y:S01]  /*0020*/  LDC.64 R4, c[0x0][0x210] ;  /* 0x00008400ff047b82 */ /* 0x000ea20000000a00 */
[----:B------:R-:W-:Y:S02]  /*0030*/  CS2R R12, SRZ ;  /* 0x00000000000c7805 */ /* 0x000fe4000001ff00 */
[----:B------:R-:W-:Y:S01]  /*0040*/  CS2R R14, SRZ ;  /* 0x00000000000e7805 */ /* 0x000fe2000001ff00 */
[----:B------:R-:W3:Y:S01]  /*0050*/  S2R R9, SR_CTAID.X ;  /* 0x0000000000097919 */ /* 0x000ee20000002500 */
[----:B------:R-:W-:Y:S01]  /*0060*/  ULDC.64 UR4, c[0x0][0x208] ;  /* 0x0000820000047ab9 */ /* 0x000fe20000000a00 */
[----:B------:R-:W-:Y:S02]  /*0070*/  CS2R R10, SRZ ;  /* 0x00000000000a7805 */ /* 0x000fe4000001ff00 */
[----:B------:R-:W-:Y:S01]  /*0080*/  MOV R8, RZ ;  /* 0x000000ff00087202 */ /* 0x000fe20000000f00 */
[----:B------:R-:W4:Y:S01]  /*0090*/  LDC.64 R6, c[0x0][0x218] ;  /* 0x00008600ff067b82 */ /* 0x000f220000000a00 */
[----:B-1----:R-:W-:-:S04]  /*00a0*/  SHF.L.U32 R0, R0, 0x1, RZ ;  /* 0x0000000100007819 */ /* 0x002fc800000006ff */
[----:B------:R-:W-:-:S04]  /*00b0*/  LOP3.LUT R0, R0, 0xfe, RZ, 0xc0, !PT ;  /* 0x000000fe00007812 */ /* 0x000fc800078ec0ff */
[----:B---3--:R-:W-:-:S04]  /*00c0*/  LEA R9, R9, R0, 0x8 ;  /* 0x0000000009097211 */ /* 0x008fc800078e40ff */
[----:B------:R-:W-:Y:S02]  /*00d0*/  SHF.R.S32.HI R0, RZ, 0x1f, R9 ;  /* 0x0000001fff007819 */ /* 0x000fe40000011409 */
[----:B------:R-:W-:Y:S02]  /*00e0*/  ISETP.GE.AND P4, PT, R9, 0x100, PT ;  /* 0x000001000900780c */ /* 0x000fe40003f86270 */
[----:B------:R-:W-:-:S04]  /*00f0*/  LEA.HI R0, R0, R9, RZ, 0x2 ;  /* 0x0000000900007211 */ /* 0x000fc800078f10ff */
[----:B------:R-:W-:Y:S01]  /*0100*/  LOP3.LUT R20, R0, 0xfffffffc, RZ, 0xc0, !PT ;  /* 0xfffffffc00147812 */ /* 0x000fe200078ec0ff */
[----:B------:R-:W-:-:S04]  /*0110*/  HFMA2.MMA R0, -RZ, RZ, 0, 0 ;  /* 0x00000000ff007435 */ /* 0x000fc800000001ff */
[----:B--2---:R-:W-:-:S05]  /*0120*/  IMAD.WIDE R18, R20, 0x4, R4 ;  /* 0x0000000414127825 */ /* 0x004fca00078e0204 */
[----:B------:R-:W2:Y:S04]  /*0130*/  @!P4 LDG.E.EL R12, desc[UR4][R18.64] ;  /* 0x00000004120cc981 */ /* 0x000ea8000c2e1900 */
[----:B------:R-:W2:Y:S04]  /*0140*/  @!P4 LDG.E.EL R15, desc[UR4][R18.64+0x4] ;  /* 0x00000404120fc981 */ /* 0x000ea8000c2e1900 */
[----:B------:R-:W3:Y:S04]  /*0150*/  @!P4 LDG.E.EL R10, desc[UR4][R18.64+0x8] ;  /* 0x00000804120ac981 */ /* 0x000ee8000c2e1900 */
[----:B------:R-:W5:Y:S04]  /*0160*/  @!P4 LDG.E.EL R14, desc[UR4][R18.64] ;  /* 0x00000004120ec981 */ /* 0x000f68000c2e1900 */
[----:B------:R-:W5:Y:S04]  /*0170*/  @!P4 LDG.E.EL R13, desc[UR4][R18.64+0x4] ;  /* 0x00000404120dc981 */ /* 0x000f68000c2e1900 */
[----:B------:R-:W5:Y:S04]  /*0180*/  @!P4 LDG.E.EL R0, desc[UR4][R18.64+0x8] ;  /* 0x000008041200c981 */ /* 0x000f68000c2e1900 */
[----:B------:R-:W5:Y:S04]  /*0190*/  @!P4 LDG.E.EL R8, desc[UR4][R18.64+0xc] ;  /* 0x00000c041208c981 */ /* 0x000f68000c2e1900 */
[----:B------:R-:W5:Y:S01]  /*01a0*/  @!P4 LDG.E.EL R11, desc[UR4][R18.64+0xc] ;  /* 0x00000c04120bc981 */ /* 0x000f62000c2e1900 */
[----:B------:R-:W-:Y:S01]  /*01b0*/  CS2R R2, SRZ ;  /* 0x0000000000027805 */ /* 0x000fe2000001ff00 */
[----:B------:R-:W-:Y:S01]  /*01c0*/  IMAD.WIDE R16, R9, 0x4, R4 ;  /* 0x0000000409107825 */ /* 0x000fe200078e0204 */
[----:B------:R-:W-:-:S04]  /*01d0*/  IADD3 R5, R9, -R20, RZ ;  /* 0x8000001409057210 */ /* 0x000fc80007ffe0ff */
[----:B------:R-:W5:Y:S01]  /*01e0*/  @!P4 LDG.E.64 R2, desc[UR4][R16.64] ;  /* 0x000000041002c981 */ /* 0x000f62000c1e1b00 */
[----:B----4-:R-:W-:Y:S01]  /*01f0*/  IMAD.WIDE R6, R5, 0x4, R6 ;  /* 0x0000000405067825 */ /* 0x010fe200078e0206 */
[----:B------:R-:W-:-:S06]  /*0200*/  CS2R R4, SRZ ;  /* 0x0000000000047805 */ /* 0x000fcc000001ff00 */
[----:B------:R1:W4:Y:S02]  /*0210*/  @!P4 LDG.E.EL.64 R4, desc[UR4][R6.64] ;  /* 0x000000040604c981 */ /* 0x000324000c2e1b00 */
[----:B-1----:R-:W-:Y:S01]  /*0220*/  HFMA2.MMA R6, -RZ, RZ, 1.625, 0 ;  /* 0x3e800000ff067435 */ /* 0x002fe200000001ff */
[----:B--2---:R-:W-:-:S04]  /*0230*/  FADD R19, R15, R12 ;  /* 0x0000000c0f137221 */ /* 0x004fc80000000000 */
[----:B---3--:R-:W-:Y:S01]  /*0240*/  FADD R18, R19, R10 ;  /* 0x0000000a13127221 */ /* 0x008fe20000000000 */
[----:B-----5:R-:W-:-:S04]  /*0250*/  FADD R19, R13, R14 ;  /* 0x0000000e0d137221 */ /* 0x020fc80000000000 */
[----:B------:R-:W-:-:S04]  /*0260*/  FADD R19, R19, R0 ;  /* 0x0000000013137221 */ /* 0x000fc80000000000 */
[----:B------:R-:W-:Y:S01]  /*0270*/  FADD R19, R19, R8 ;  /* 0x0000000813137221 */ /* 0x000fe20000000000 */
[----:B------:R-:W-:-:S03]  /*0280*/  FADD R18, R18, R11 ;  /* 0x0000000b12127221 */ /* 0x000fc60000000000 */
[C---:B------:R-:W-:Y:S01]  /*0290*/  FFMA R13, R19.reuse, -0.25, R13 ;  /* 0xbe800000130d7823 */ /* 0x040fe2000000000d */
[----:B------:R-:W-:Y:S01]  /*02a0*/  FFMA R14, R19, -0.25, R14 ;  /* 0xbe800000130e7823 */ /* 0x000fe2000000000e */
[C---:B------:R-:W-:Y:S02]  /*02b0*/  FFMA R15, R18.reuse, -0.25, R15 ;  /* 0xbe800000120f7823 */ /* 0x040fe4000000000f */
[----:B------:R-:W-:Y:S01]  /*02c0*/  FMUL R13, R13, R13 ;  /* 0x0000000d0d0d7220 */ /* 0x000fe20000400000 */
[----:B------:R-:W-:Y:S01]  /*02d0*/  FFMA R12, R18, -0.25, R12 ;  /* 0xbe800000120c7823 */ /* 0x000fe2000000000c */
[----:B------:R-:W-:Y:S02]  /*02e0*/  FMUL R15, R15, R15 ;  /* 0x0000000f0f0f7220 */ /* 0x000fe40000400000 */
[----:B------:R-:W-:Y:S01]  /*02f0*/  FFMA R13, R14, R14, R13 ;  /* 0x0000000e0e0d7223 */ /* 0x000fe2000000000d */
[C---:B------:R-:W-:Y:S01]  /*0300*/  FFMA R0, R19.reuse, -0.25, R0 ;  /* 0xbe80000013007823 */ /* 0x040fe20000000000 */
[----:B------:R-:W-:Y:S01]  /*0310*/  FFMA R10, R18, -0.25, R10 ;  /* 0xbe800000120a7823 */ /* 0x000fe2000000000a */
[----:B------:R-:W-:Y:S01]  /*0320*/  FFMA R15, R12, R12, R15 ;  /* 0x0000000c0c0f7223 */ /* 0x000fe2000000000f */
[----:B------:R-:W-:Y:S01]  /*0330*/  FFMA R8, R19, -0.25, R8 ;  /* 0xbe80000013087823 */ /* 0x000fe20000000008 */
[----:B------:R-:W-:Y:S01]  /*0340*/  FFMA R13, R0, R0, R13 ;  /* 0x00000000000d7223 */ /* 0x000fe2000000000d */
[----:B------:R-:W-:Y:S01]  /*0350*/  FFMA R18, R18, -0.25, R11 ;  /* 0xbe80000012127823 */ /* 0x000fe2000000000b */
[----:B------:R-:W-:-:S02]  /*0360*/  FFMA R15, R10, R10, R15 ;  /* 0x0000000a0a0f7223 */ /* 0x000fc4000000000f */
[----:B------:R-:W-:Y:S02]  /*0370*/  FFMA R13, R8, R8, R13 ;  /* 0x00000008080d7223 */ /* 0x000fe4000000000d */
[----:B------:R-:W-:Y:S02]  /*0380*/  FFMA R15, R18, R18, R15 ;  /* 0x00000012120f7223 */ /* 0x000fe4000000000f */
[-C--:B------:R-:W-:Y:S02]  /*0390*/  FFMA R13, R13, R6.reuse, 9.9999997473787516356e-06 ;  /* 0x3727c5ac0d0d7423 */ /* 0x080fe40000000006 */
[----:B------:R-:W-:Y:S02]  /*03a0*/  FFMA R15, R15, R6, 9.9999997473787516356e-06 ;  /* 0x3727c5ac0f0f7423 */ /* 0x000fe40000000006 */
[----:B------:R-:W1:Y:S01]  /*03b0*/  MUFU.SQRT R8, R13 ;  /* 0x0000000d00087308 */ /* 0x000e620000002000 */
[----:B------:R-:W2:Y:S07]  /*03c0*/  LDC.64 R6, c[0x0][0x220] ;  /* 0x00008800ff067b82 */ /* 0x000eae0000000a00 */
[----:B------:R-:W3:Y:S01]  /*03d0*/  MUFU.SQRT R0, R15 ;  /* 0x0000000f00007308 */ /* 0x000ee20000002000 */
[----:B-1----:R-:W-:-:S02]  /*03e0*/  FSETP.GT.AND P1, PT, R8, 8.50705917302346158658e+37, PT ;  /* 0x7e8000000800780b */ /* 0x002fc40003f24000 */
[----:B------:R-:W-:Y:S02]  /*03f0*/  FSETP.GEU.AND P3, PT, R8, 1.175494350822287508e-38, PT ;  /* 0x008000000800780b */ /* 0x000fe40003f6e000 */
[C---:B---3--:R-:W-:Y:S02]  /*0400*/  FSETP.GT.AND P0, PT, R0.reuse, 8.50705917302346158658e+37, PT ;  /* 0x7e8000000000780b */ /* 0x048fe40003f04000 */
[----:B------:R-:W-:-:S07]  /*0410*/  FSETP.GEU.AND P2, PT, R0, 1.175494350822287508e-38, PT ;  /* 0x008000000000780b */ /* 0x000fce0003f4e000 */
[----:B------:R-:W-:-:S04]  /*0420*/  @P1 FMUL R8, R8, 0.25 ;  /* 0x3e80000008081820 */ /* 0x000fc80000400000 */
[----:B------:R-:W-:Y:S01]  /*0430*/  @!P3 FMUL R8, R8, 16777216 ;  /* 0x4b8000000808b820 */ /* 0x000fe20000400000 */
[----:B------:R-:W-:-:S04]  /*0440*/  @P0 FMUL R0, R0, 0.25 ;  /* 0x3e80000000000820 */ /* 0x000fc80000400000 */
[----:B------:R-:W-:Y:S01]  /*0450*/  @!P2 FMUL R0, R0, 16777216 ;  /* 0x4b8000000000a820 */ /* 0x000fe20000400000 */
[----:B------:R-:W1:Y:S01]  /*0460*/  MUFU.RCP R8, R8 ;  /* 0x0000000800087308 */ /* 0x000e620000001000 */
[----:B------:R-:W-:-:S07]  /*0470*/  @P0 FMUL R2, R2, 0.25 ;  /* 0x3e80000002020820 */ /* 0x000fce0000400000 */
[----:B------:R-:W3:Y:S01]  /*0480*/  MUFU.RCP R11, R0 ;  /* 0x00000000000b7308 */ /* 0x000ee20000001000 */
[----:B------:R-:W-:Y:S01]  /*0490*/  @P1 FMUL R3, R3, 0.25 ;  /* 0x3e80000003031820 */ /* 0x000fe20000400000 */
[----:B------:R-:W-:-:S03]  /*04a0*/  @!P2 FMUL R2, R2, 16777216 ;  /* 0x4b8000000202a820 */ /* 0x000fc60000400000 */
[----:B------:R-:W-:-:S04]  /*04b0*/  @!P3 FMUL R3, R3, 16777216 ;  /* 0x4b8000000303b820 */ /* 0x000fc80000400000 */
[----:B-1----:R-:W-:Y:S01]  /*04c0*/  FMUL R10, R8, R3 ;  /* 0x00000003080a7220 */ /* 0x002fe20000400000 */
[----:B---3--:R-:W-:Y:S01]  /*04d0*/  FMUL R11, R11, R2 ;  /* 0x000000020b0b7220 */ /* 0x008fe20000400000 */
[----:B--2---:R-:W-:-:S04]  /*04e0*/  IMAD.WIDE R2, R9, 0x4, R6 ;  /* 0x0000000409027825 */ /* 0x004fc800078e0206 */
[----:B----4-:R-:W-:Y:S01]  /*04f0*/  FMUL R5, R10, R5 ;  /* 0x000000050a057220 */ /* 0x010fe20000400000 */
[----:B------:R-:W-:Y:S01]  /*0500*/  FMUL R4, R11, R4 ;  /* 0x000000040b047220 */ /* 0x000fe20000400000 */
[----:B------:R-:W-:Y:S06]  /*0510*/  @P4 EXIT ;  /* 0x000000000000494d */ /* 0x000fec0003800000 */
[----:B------:R-:W-:Y:S01]  /*0520*/  STG.E.64 desc[UR4][R2.64], R4 ;  /* 0x0000000402007986 */ /* 0x000fe2000c101b04 */
[----:B------:R-:W-:Y:S05]  /*0530*/  EXIT ;  /* 0x000000000000794d */ /* 0x000fea0003800000 */
.L_x_0:
[----:B------:R-:W-:-:S00]  /*0540*/  BRA `(.L_x_0) ;  /* 0xfffffffc00fc7947 */ /* 0x000fc0000383ffff */
[----:B------:R-:W-:-:S00]  /*0550*/  NOP ;  /* 0x0000000000007918 */ /* 0x000fc00000000000 */
        /* <DEDUP_REMOVED lines=10> */
.L_x_1:


//--------------------- .nv.global.init           --------------------------
	.section	.nv.global.init,"aw",@progbits
.nv.global.init:
	.type		_$_str,@object
	.size		_$_str,(_$_str_$_2 - _$_str)
_$_str:
        /*0000*/ 	.byte	0x5f, 0x5f, 0x43, 0x55, 0x44, 0x41, 0x5f, 0x46, 0x54, 0x5a, 0x00
	.type		_$_str_$_2,@object
	.size		_$_str_$_2,(.L_1 - _$_str_$_2)
_$_str_$_2:
        /*000b*/ 	.byte	0x5f, 0x5f, 0x43, 0x55, 0x44, 0x41, 0x5f, 0x50, 0x52, 0x45, 0x43, 0x5f, 0x53, 0x51, 0x52, 0x54
        /*001b*/ 	.byte	0x00
.L_1:


//--------------------- .nv.constant0.triton_poi_fused_add_div_mul_sqrt_var_0 --------------------------
	.section	.nv.constant0.triton_poi_fused_add_div_mul_sqrt_var_0,"a",@progbits
	.sectionflags	@""
	.align	4
.nv.constant0.triton_poi_fused_add_div_mul_sqrt_var_0:
	.zero		556
